	.headerflags	@"EF_CUDA_TEXMODE_UNIFIED EF_CUDA_64BIT_ADDRESS EF_CUDA_ACCELERATORS EF_CUDA_SM90 EF_CUDA_VIRTUAL_SM(EF_CUDA_SM90)"
	.elftype	@"ET_EXEC"


//--------------------- .nv.info                  --------------------------
	.section	.nv.info,"",@"SHT_CUDA_INFO"
	.align	4


	//----- nvinfo : EIATTR_REGCOUNT
	.align		4
        /*0000*/ 	.byte	0x04, 0x2f
        /*0002*/ 	.short	(.L_2 - .L_1)
	.align		4
.L_1:
        /*0004*/ 	.word	index@(triton_poi_fused_add_native_group_norm_relu_23)
        /*0008*/ 	.word	0x00000028


	//----- nvinfo : EIATTR_MIN_STACK_SIZE
	.align		4
.L_2:
        /*000c*/ 	.byte	0x04, 0x12
        /*000e*/ 	.short	(.L_4 - .L_3)
	.align		4
.L_3:
        /*0010*/ 	.word	index@(triton_poi_fused_add_native_group_norm_relu_23)
        /*0014*/ 	.word	0x00000000


	//----- nvinfo : EIATTR_FRAME_SIZE
	.align		4
.L_4:
        /*0018*/ 	.byte	0x04, 0x11
        /*001a*/ 	.short	(.L_6 - .L_5)
	.align		4
.L_5:
        /*001c*/ 	.word	index@(triton_poi_fused_add_native_group_norm_relu_23)
        /*0020*/ 	.word	0x00000000


	//----- nvinfo : EIATTR_MIN_STACK_SIZE
	.align		4
.L_6:
        /*0024*/ 	.byte	0x04, 0x12
        /*0026*/ 	.short	(.L_8 - .L_7)
	.align		4
.L_7:
        /*0028*/ 	.word	index@(triton_poi_fused_add_native_group_norm_relu_23)
        /*002c*/ 	.word	0x00000000
.L_8:


//--------------------- .nv.info.triton_poi_fused_add_native_group_norm_relu_23 --------------------------
	.section	.nv.info.triton_poi_fused_add_native_group_norm_relu_23,"",@"SHT_CUDA_INFO"
	.sectionflags	@""
	.align	4


	//----- nvinfo : EIATTR_CUDA_API_VERSION
	.align		4
        /*0000*/ 	.byte	0x04, 0x37
        /*0002*/ 	.short	(.L_10 - .L_9)
.L_9:
        /*0004*/ 	.word	0x0000007c


	//----- nvinfo : EIATTR_KPARAM_INFO
	.align		4
.L_10:
        /*0008*/ 	.byte	0x04, 0x17
        /*000a*/ 	.short	(.L_12 - .L_11)
.L_11:
        /*000c*/ 	.word	0x00000000
        /*0010*/ 	.short	0x0007
        /*0012*/ 	.short	0x0038
        /*0014*/ 	.byte	0x00, 0xf0, 0x11, 0x00


	//----- nvinfo : EIATTR_KPARAM_INFO
	.align		4
.L_12:
        /*0018*/ 	.byte	0x04, 0x17
        /*001a*/ 	.short	(.L_14 - .L_13)
.L_13:
        /*001c*/ 	.word	0x00000000
        /*0020*/ 	.short	0x0006
        /*0022*/ 	.short	0x0030
        /*0024*/ 	.byte	0x00, 0xf4, 0x21, 0x00


	//----- nvinfo : EIATTR_KPARAM_INFO
	.align		4
.L_14:
        /*0028*/ 	.byte	0x04, 0x17
        /*002a*/ 	.short	(.L_16 - .L_15)
.L_15:
        /*002c*/ 	.word	0x00000000
        /*0030*/ 	.short	0x0005
        /*0032*/ 	.short	0x0028
        /*0034*/ 	.byte	0x00, 0xf4, 0x21, 0x00


	//----- nvinfo : EIATTR_KPARAM_INFO
	.align		4
.L_16:
        /*0038*/ 	.byte	0x04, 0x17
        /*003a*/ 	.short	(.L_18 - .L_17)
.L_17:
        /*003c*/ 	.word	0x00000000
        /*0040*/ 	.short	0x0004
        /*0042*/ 	.short	0x0020
        /*0044*/ 	.byte	0x00, 0xf4, 0x21, 0x00


	//----- nvinfo : EIATTR_KPARAM_INFO
	.align		4
.L_18:
        /*0048*/ 	.byte	0x04, 0x17
        /*004a*/ 	.short	(.L_20 - .L_19)
.L_19:
        /*004c*/ 	.word	0x00000000
        /*0050*/ 	.short	0x0003
        /*0052*/ 	.short	0x0018
        /*0054*/ 	.byte	0x00, 0xf4, 0x21, 0x00


	//----- nvinfo : EIATTR_KPARAM_INFO
	.align		4
.L_20:
        /*0058*/ 	.byte	0x04, 0x17
        /*005a*/ 	.short	(.L_22 - .L_21)
.L_21:
        /*005c*/ 	.word	0x00000000
        /*0060*/ 	.short	0x0002
        /*0062*/ 	.short	0x0010
        /*0064*/ 	.byte	0x00, 0xf4, 0x21, 0x00


	//----- nvinfo : EIATTR_KPARAM_INFO
	.align		4
.L_22:
        /*0068*/ 	.byte	0x04, 0x17
        /*006a*/ 	.short	(.L_24 - .L_23)
.L_23:
        /*006c*/ 	.word	0x00000000
        /*0070*/ 	.short	0x0001
        /*0072*/ 	.short	0x0008
        /*0074*/ 	.byte	0x00, 0xf4, 0x21, 0x00


	//----- nvinfo : EIATTR_KPARAM_INFO
	.align		4
.L_24:
        /*0078*/ 	.byte	0x04, 0x17
        /*007a*/ 	.short	(.L_26 - .L_25)
.L_25:
        /*007c*/ 	.word	0x00000000
        /*0080*/ 	.short	0x0000
        /*0082*/ 	.short	0x0000
        /*0084*/ 	.byte	0x00, 0xf4, 0x21, 0x00


	//----- nvinfo : EIATTR_SPARSE_MMA_MASK
	.align		4
.L_26:
        /*0088*/ 	.byte	0x03, 0x50
        /*008a*/ 	.short	0x0000


	//----- nvinfo : EIATTR_MAXREG_COUNT
	.align		4
        /*008c*/ 	.byte	0x03, 0x1b
        /*008e*/ 	.short	0x00ff


	//----- nvinfo : EIATTR_EXIT_INSTR_OFFSETS
	.align		4
        /*0090*/ 	.byte	0x04, 0x1c
        /*0092*/ 	.short	(.L_28 - .L_27)


	//   ....[0]....
.L_27:
        /*0094*/ 	.word	0x00000b70


	//----- nvinfo : EIATTR_REQNTID
	.align		4
.L_28:
        /*0098*/ 	.byte	0x04, 0x10
        /*009a*/ 	.short	(.L_30 - .L_29)
.L_29:
        /*009c*/ 	.word	0x00000080
        /*00a0*/ 	.word	0x00000001
        /*00a4*/ 	.word	0x00000001


	//----- nvinfo : EIATTR_CBANK_PARAM_SIZE
	.align		4
.L_30:
        /*00a8*/ 	.byte	0x03, 0x19
        /*00aa*/ 	.short	0x003c


	//----- nvinfo : EIATTR_PARAM_CBANK
	.align		4
        /*00ac*/ 	.byte	0x04, 0x0a
        /*00ae*/ 	.short	(.L_32 - .L_31)
	.align		4
.L_31:
        /*00b0*/ 	.word	index@(.nv.constant0.triton_poi_fused_add_native_group_norm_relu_23)
        /*00b4*/ 	.short	0x0210
        /*00b6*/ 	.short	0x003c


	//----- nvinfo : EIATTR_SW_WAR
	.align		4
.L_32:
        /*00b8*/ 	.byte	0x04, 0x36
        /*00ba*/ 	.short	(.L_34 - .L_33)
.L_33:
        /*00bc*/ 	.word	0x00000008
.L_34:


//--------------------- .nv.callgraph             --------------------------
	.section	.nv.callgraph,"",@"SHT_CUDA_CALLGRAPH"
	.align	4
	.sectionentsize	8
	.align		4
        /*0000*/ 	.word	0x00000000
	.align		4
        /*0004*/ 	.word	0xffffffff
	.align		4
        /*0008*/ 	.word	0x00000000
	.align		4
        /*000c*/ 	.word	0xfffffffe
	.align		4
        /*0010*/ 	.word	0x00000000
	.align		4
        /*0014*/ 	.word	0xfffffffd
	.align		4
        /*0018*/ 	.word	0x00000000
	.align		4
        /*001c*/ 	.word	0xfffffffc


//--------------------- .nv.constant4             --------------------------
	.section	.nv.constant4,"a",@progbits
	.align	8
	.align		8
.nv.constant4:
        /*0000*/ 	.dword	_$_str


//--------------------- .text.triton_poi_fused_add_native_group_norm_relu_23 --------------------------
	.section	.text.triton_poi_fused_add_native_group_norm_relu_23,"ax",@progbits
	.align	128
        .global         triton_poi_fused_add_native_group_norm_relu_23
        .type           triton_poi_fused_add_native_group_norm_relu_23,@function
        .size           triton_poi_fused_add_native_group_norm_relu_23,(.L_x_1 - triton_poi_fused_add_native_group_norm_relu_23)
        .other          triton_poi_fused_add_native_group_norm_relu_23,@"STO_CUDA_ENTRY STV_DEFAULT"
triton_poi_fused_add_native_group_norm_relu_23:
.text.triton_poi_fused_add_native_group_norm_relu_23:
[----:B------:R-:W-:Y:S01]  /*0000*/  LDC R1, c[0x0][0x28] ;  /* 0x00000a00ff017b82 */ /* 0x000fe20000000800 */
[----:B------:R-:W1:Y:S07]  /*0010*/  S2R R0, SR_TID.X ;  /* 0x0000000000007919 */ /* 0x000e6e0000002100 */
[----:B------:R-:W2:Y:S01]  /*0020*/  LDC.64 R26, c[0x0][0x218] ;  /* 0x00008600ff1a7b82 */ /* 0x000ea20000000a00 */
[----:B------:R-:W-:Y:S01]  /*0030*/  ULDC.64 UR4, c[0x0][0x208] ;  /* 0x0000820000047ab9 */ /* 0x000fe20000000a00 */
[----:B------:R-:W3:Y:S01]  /*0040*/  S2R R3, SR_CTAID.X ;  /* 0x0000000000037919 */ /* 0x000ee20000002500 */
[----:B-1----:R-:W-:-:S04]  /*0050*/  SHF.L.U32 R0, R0, 0x2, RZ ;  /* 0x0000000200007819 */ /* 0x002fc800000006ff */
[----:B------:R-:W-:Y:S02]  /*0060*/  LOP3.LUT R0, R0, 0x1fc, RZ, 0xc0, !PT ;  /* 0x000001fc00007812 */ /* 0x000fe400078ec0ff */
[----:B---3--:R-:W-:-:S03]  /*0070*/  SHF.R.S32.HI R13, RZ, 0x15, R3 ;  /* 0x00000015ff0d7819 */ /* 0x008fc60000011403 */
[----:B------:R-:W-:Y:S01]  /*0080*/  IMAD R2, R3, 0x400, R0 ;  /* 0x0000040003027824 */ /* 0x000fe200078e0200 */
[----:B------:R-:W-:-:S04]  /*0090*/  SGXT R13, R13, 0x1 ;  /* 0x000000010d0d781a */ /* 0x000fc80000000200 */
[----:B------:R-:W-:Y:S02]  /*00a0*/  IADD3 R4, R2, 0x3, RZ ;  /* 0x0000000302047810 */ /* 0x000fe40007ffe0ff */
[C---:B------:R-:W-:Y:S02]  /*00b0*/  LEA.HI R0, R13.reuse, R2, RZ, 0x9 ;  /* 0x000000020d007211 */ /* 0x040fe400078f48ff */
[----:B------:R-:W-:Y:S02]  /*00c0*/  LEA.HI R3, R13, R4, RZ, 0x9 ;  /* 0x000000040d037211 */ /* 0x000fe400078f48ff */
[----:B------:R-:W-:Y:S01]  /*00d0*/  LOP3.LUT R11, R0, 0xfffffe00, RZ, 0xc0, !PT ;  /* 0xfffffe00000b7812 */ /* 0x000fe200078ec0ff */
[----:B------:R-:W-:Y:S01]  /*00e0*/  VIADD R0, R2, 0x2 ;  /* 0x0000000202007836 */ /* 0x000fe20000000000 */
[----:B------:R-:W-:Y:S02]  /*00f0*/  LOP3.LUT R3, R3, 0xfe00, RZ, 0xc0, !PT ;  /* 0x0000fe0003037812 */ /* 0x000fe400078ec0ff */
[----:B------:R-:W-:-:S03]  /*0100*/  IADD3 R11, R2, -R11, RZ ;  /* 0x8000000b020b7210 */ /* 0x000fc60007ffe0ff */
[----:B------:R-:W-:Y:S01]  /*0110*/  IMAD.IADD R4, R4, 0x1, -R3 ;  /* 0x0000000104047824 */ /* 0x000fe200078e0a03 */
[----:B------:R-:W-:Y:S02]  /*0120*/  LEA.HI R3, R13, R0, RZ, 0x9 ;  /* 0x000000000d037211 */ /* 0x000fe400078f48ff */
[----:B------:R-:W-:Y:S02]  /*0130*/  PRMT R5, R11, 0x9910, RZ ;  /* 0x000099100b057816 */ /* 0x000fe400000000ff */
[----:B------:R-:W-:Y:S02]  /*0140*/  LOP3.LUT R3, R3, 0xfe00, RZ, 0xc0, !PT ;  /* 0x0000fe0003037812 */ /* 0x000fe400078ec0ff */
[----:B------:R-:W-:Y:S02]  /*0150*/  PRMT R6, R4, 0x9910, RZ ;  /* 0x0000991004067816 */ /* 0x000fe400000000ff */
[----:B------:R-:W-:Y:S02]  /*0160*/  IADD3 R3, R0, -R3, RZ ;  /* 0x8000000300037210 */ /* 0x000fe40007ffe0ff */
[----:B------:R-:W-:-:S02]  /*0170*/  SHF.R.S32.HI R0, RZ, 0xf, R5 ;  /* 0x0000000fff007819 */ /* 0x000fc40000011405 */
[----:B------:R-:W-:Y:S02]  /*0180*/  SHF.R.S32.HI R5, RZ, 0xf, R6 ;  /* 0x0000000fff057819 */ /* 0x000fe40000011406 */
[----:B------:R-:W-:Y:S02]  /*0190*/  LOP3.LUT R0, R0, 0xffff, RZ, 0xc0, !PT ;  /* 0x0000ffff00007812 */ /* 0x000fe400078ec0ff */
[----:B------:R-:W-:Y:S02]  /*01a0*/  LOP3.LUT R5, R5, 0xffff, RZ, 0xc0, !PT ;  /* 0x0000ffff05057812 */ /* 0x000fe400078ec0ff */
[----:B------:R-:W-:Y:S02]  /*01b0*/  LEA.HI R0, R0, R11, RZ, 0x15 ;  /* 0x0000000b00007211 */ /* 0x000fe400078fa8ff */
[----:B------:R-:W-:Y:S02]  /*01c0*/  PRMT R6, R3, 0x9910, RZ ;  /* 0x0000991003067816 */ /* 0x000fe400000000ff */
[----:B------:R-:W-:-:S02]  /*01d0*/  LEA.HI R7, R5, R4, RZ, 0x15 ;  /* 0x0000000405077211 */ /* 0x000fc400078fa8ff */
[----:B------:R-:W-:Y:S01]  /*01e0*/  PRMT R0, R0, 0x9910, RZ ;  /* 0x0000991000007816 */ /* 0x000fe200000000ff */
[----:B------:R-:W1:Y:S01]  /*01f0*/  LDC.64 R4, c[0x0][0x210] ;  /* 0x00008400ff047b82 */ /* 0x000e620000000a00 */
[----:B------:R-:W-:Y:S02]  /*0200*/  SHF.R.S32.HI R6, RZ, 0xf, R6 ;  /* 0x0000000fff067819 */ /* 0x000fe40000011406 */
[----:B------:R-:W-:Y:S01]  /*0210*/  PRMT R8, R7, 0x9910, RZ ;  /* 0x0000991007087816 */ /* 0x000fe200000000ff */
[----:B------:R-:W-:Y:S01]  /*0220*/  IMAD.MOV.U32 R7, RZ, RZ, R0 ;  /* 0x000000ffff077224 */ /* 0x000fe200078e0000 */
[----:B------:R-:W-:Y:S02]  /*0230*/  LOP3.LUT R6, R6, 0xffff, RZ, 0xc0, !PT ;  /* 0x0000ffff06067812 */ /* 0x000fe400078ec0ff */
[----:B------:R-:W-:Y:S02]  /*0240*/  LEA.HI R0, R13, R2, RZ, 0x11 ;  /* 0x000000020d007211 */ /* 0x000fe400078f88ff */
[----:B------:R-:W-:-:S02]  /*0250*/  LEA.HI R6, R6, R3, RZ, 0x15 ;  /* 0x0000000306067211 */ /* 0x000fc400078fa8ff */
[----:B------:R-:W-:Y:S02]  /*0260*/  SHF.R.S32.HI R3, RZ, 0x5, R7 ;  /* 0x00000005ff037819 */ /* 0x000fe40000011407 */
[----:B------:R-:W-:Y:S02]  /*0270*/  IADD3 R15, R0, 0x200, RZ ;  /* 0x00000200000f7810 */ /* 0x000fe40007ffe0ff */
[----:B------:R-:W-:Y:S02]  /*0280*/  SHF.R.S32.HI R7, RZ, 0x5, R8 ;  /* 0x00000005ff077819 */ /* 0x000fe40000011408 */
[----:B------:R-:W-:Y:S02]  /*0290*/  SHF.R.S32.HI R15, RZ, 0x11, R15 ;  /* 0x00000011ff0f7819 */ /* 0x000fe4000001140f */
[----:B------:R-:W-:Y:S02]  /*02a0*/  PRMT R34, R7, 0x9910, RZ ;  /* 0x0000991007227816 */ /* 0x000fe400000000ff */
[----:B------:R-:W-:-:S02]  /*02b0*/  PRMT R6, R6, 0x9910, RZ ;  /* 0x0000991006067816 */ /* 0x000fc400000000ff */
[----:B------:R-:W-:Y:S01]  /*02c0*/  PRMT R14, R3, 0x9910, RZ ;  /* 0x00009910030e7816 */ /* 0x000fe200000000ff */
[C---:B------:R-:W-:Y:S02]  /*02d0*/  IMAD R22, R15.reuse, 0x10, R34 ;  /* 0x000000100f167824 */ /* 0x040fe400078e0222 */
[----:B------:R-:W-:Y:S01]  /*02e0*/  IMAD.MOV.U32 R3, RZ, RZ, R6 ;  /* 0x000000ffff037224 */ /* 0x000fe200078e0006 */
[----:B------:R-:W-:Y:S01]  /*02f0*/  LEA R32, R15, R14, 0x4 ;  /* 0x0000000e0f207211 */ /* 0x000fe200078e20ff */
[----:B--2---:R-:W-:-:S03]  /*0300*/  IMAD.WIDE R6, R22, 0x4, R26 ;  /* 0x0000000416067825 */ /* 0x004fc600078e021a */
[----:B------:R-:W-:Y:S01]  /*0310*/  SHF.R.S32.HI R3, RZ, 0x5, R3 ;  /* 0x00000005ff037819 */ /* 0x000fe20000011403 */
[C---:B-1----:R-:W-:Y:S02]  /*0320*/  IMAD.WIDE R4, R2.reuse, 0x4, R4 ;  /* 0x0000000402047825 */ /* 0x042fe400078e0204 */
[----:B------:R-:W2:Y:S01]  /*0330*/  LDG.E.EL R6, desc[UR4][R6.64] ;  /* 0x0000000406067981 */ /* 0x000ea2000c2e1900 */
[----:B------:R-:W-:Y:S01]  /*0340*/  PRMT R28, R3, 0x9910, RZ ;  /* 0x00009910031c7816 */ /* 0x000fe200000000ff */
[----:B------:R-:W-:Y:S02]  /*0350*/  VIADD R24, R2, 0x1 ;  /* 0x0000000102187836 */ /* 0x000fe40000000000 */
[----:B------:R-:W2:Y:S01]  /*0360*/  LDG.E.128 R16, desc[UR4][R4.64+0x800] ;  /* 0x0008000404107981 */ /* 0x000ea2000c1e1d00 */
[----:B------:R-:W-:Y:S02]  /*0370*/  IMAD.WIDE R20, R32, 0x4, R26 ;  /* 0x0000000420147825 */ /* 0x000fe400078e021a */
[----:B------:R-:W-:-:S03]  /*0380*/  LEA.HI R13, R13, R24, RZ, 0x9 ;  /* 0x000000180d0d7211 */ /* 0x000fc600078f48ff */
[----:B------:R1:W3:Y:S01]  /*0390*/  LDG.E.EL R10, desc[UR4][R20.64] ;  /* 0x00000004140a7981 */ /* 0x0002e2000c2e1900 */
[----:B------:R-:W-:-:S04]  /*03a0*/  LOP3.LUT R13, R13, 0xfe00, RZ, 0xc0, !PT ;  /* 0x0000fe000d0d7812 */ /* 0x000fc800078ec0ff */
[----:B------:R-:W-:-:S04]  /*03b0*/  IADD3 R13, R24, -R13, RZ ;  /* 0x8000000d180d7210 */ /* 0x000fc80007ffe0ff */
[----:B-1----:R-:W-:-:S04]  /*03c0*/  PRMT R20, R13, 0x9910, RZ ;  /* 0x000099100d147816 */ /* 0x002fc800000000ff */
[----:B------:R-:W-:-:S04]  /*03d0*/  SHF.R.S32.HI R20, RZ, 0xf, R20 ;  /* 0x0000000fff147819 */ /* 0x000fc80000011414 */
[----:B------:R-:W-:-:S04]  /*03e0*/  LOP3.LUT R20, R20, 0xffff, RZ, 0xc0, !PT ;  /* 0x0000ffff14147812 */ /* 0x000fc800078ec0ff */
[----:B------:R-:W-:-:S04]  /*03f0*/  LEA.HI R13, R20, R13, RZ, 0x15 ;  /* 0x0000000d140d7211 */ /* 0x000fc800078fa8ff */
[----:B------:R-:W-:-:S04]  /*0400*/  PRMT R7, R13, 0x9910, RZ ;  /* 0x000099100d077816 */ /* 0x000fc800000000ff */
[----:B------:R-:W-:Y:S02]  /*0410*/  SHF.R.S32.HI R7, RZ, 0x5, R7 ;  /* 0x00000005ff077819 */ /* 0x000fe40000011407 */
[----:B------:R-:W-:Y:S02]  /*0420*/  LEA R12, R15, R28, 0x4 ;  /* 0x0000001c0f0c7211 */ /* 0x000fe400078e20ff */
[----:B------:R-:W-:Y:S02]  /*0430*/  PRMT R30, R7, 0x9910, RZ ;  /* 0x00009910071e7816 */ /* 0x000fe400000000ff */
[----:B------:R-:W-:Y:S01]  /*0440*/  SHF.R.S32.HI R7, RZ, 0x11, R0 ;  /* 0x00000011ff077819 */ /* 0x000fe20000011400 */
[----:B------:R-:W-:-:S04]  /*0450*/  IMAD.WIDE R8, R12, 0x4, R26 ;  /* 0x000000040c087825 */ /* 0x000fc800078e021a */
[C---:B------:R-:W-:Y:S01]  /*0460*/  IMAD R14, R7.reuse, 0x10, R14 ;  /* 0x00000010070e7824 */ /* 0x040fe200078e020e */
[----:B------:R1:W4:Y:S01]  /*0470*/  LDG.E.EL R3, desc[UR4][R8.64] ;  /* 0x0000000408037981 */ /* 0x000322000c2e1900 */
[C---:B------:R-:W-:Y:S01]  /*0480*/  IMAD R28, R7.reuse, 0x10, R28 ;  /* 0x00000010071c7824 */ /* 0x040fe200078e021c */
[----:B------:R-:W-:Y:S01]  /*0490*/  LEA R34, R7, R34, 0x4 ;  /* 0x0000002207227211 */ /* 0x000fe200078e20ff */
[----:B-1----:R-:W-:-:S05]  /*04a0*/  IMAD.WIDE R8, R14, 0x4, R26 ;  /* 0x000000040e087825 */ /* 0x002fca00078e021a */
[----:B------:R1:W5:Y:S02]  /*04b0*/  LDG.E.EL R21, desc[UR4][R8.64] ;  /* 0x0000000408157981 */ /* 0x000364000c2e1900 */
[----:B-1----:R-:W-:-:S05]  /*04c0*/  IMAD.WIDE R8, R28, 0x4, R26 ;  /* 0x000000041c087825 */ /* 0x002fca00078e021a */
[----:B------:R1:W5:Y:S02]  /*04d0*/  LDG.E.EL R20, desc[UR4][R8.64] ;  /* 0x0000000408147981 */ /* 0x000364000c2e1900 */
[----:B-1----:R-:W-:-:S05]  /*04e0*/  IMAD.WIDE R8, R34, 0x4, R26 ;  /* 0x0000000422087825 */ /* 0x002fca00078e021a */
[----:B------:R1:W5:Y:S02]  /*04f0*/  LDG.E.EL R13, desc[UR4][R8.64] ;  /* 0x00000004080d7981 */ /* 0x000364000c2e1900 */
[----:B-1----:R-:W1:Y:S01]  /*0500*/  LDC.64 R8, c[0x0][0x220] ;  /* 0x00008800ff087b82 */ /* 0x002e620000000a00 */
[-C--:B------:R-:W-:Y:S02]  /*0510*/  LEA R24, R15, R30.reuse, 0x4 ;  /* 0x0000001e0f187211 */ /* 0x080fe400078e20ff */
[----:B------:R-:W-:-:S05]  /*0520*/  LEA R30, R7, R30, 0x4 ;  /* 0x0000001e071e7211 */ /* 0x000fca00078e20ff */
[----:B------:R-:W-:-:S04]  /*0530*/  IMAD.WIDE R36, R30, 0x4, R26 ;  /* 0x000000041e247825 */ /* 0x000fc800078e021a */
[----:B------:R-:W-:Y:S01]  /*0540*/  IMAD.WIDE R26, R24, 0x4, R26 ;  /* 0x00000004181a7825 */ /* 0x000fe200078e021a */
[----:B------:R-:W5:Y:S05]  /*0550*/  LDG.E.EL R0, desc[UR4][R36.64] ;  /* 0x0000000424007981 */ /* 0x000f6a000c2e1900 */
[----:B------:R-:W5:Y:S01]  /*0560*/  LDG.E.EL R26, desc[UR4][R26.64] ;  /* 0x000000041a1a7981 */ /* 0x000f62000c2e1900 */
[----:B-1----:R-:W-:-:S04]  /*0570*/  IMAD.WIDE R14, R14, 0x4, R8 ;  /* 0x000000040e0e7825 */ /* 0x002fc800078e0208 */
[--C-:B------:R-:W-:Y:S02]  /*0580*/  IMAD.WIDE R34, R34, 0x4, R8.reuse ;  /* 0x0000000422227825 */ /* 0x100fe400078e0208 */
[----:B------:R-:W5:Y:S02]  /*0590*/  LDG.E.EL R15, desc[UR4][R14.64] ;  /* 0x000000040e0f7981 */ /* 0x000f64000c2e1900 */
[----:B------:R-:W-:-:S05]  /*05a0*/  IMAD.WIDE R32, R32, 0x4, R8 ;  /* 0x0000000420207825 */ /* 0x000fca00078e0208 */
[----:B0-----:R-:W5:Y:S04]  /*05b0*/  LDG.E.EL R27, desc[UR4][R32.64] ;  /* 0x00000004201b7981 */ /* 0x001f68000c2e1900 */
[----:B------:R-:W5:Y:S01]  /*05c0*/  LDG.E.EL R14, desc[UR4][R34.64] ;  /* 0x00000004220e7981 */ /* 0x000f62000c2e1900 */
[----:B--2---:R-:W-:-:S03]  /*05d0*/  FADD R19, R19, -R6 ;  /* 0x8000000613137221 */ /* 0x004fc60000000000 */
[----:B------:R-:W5:Y:S01]  /*05e0*/  LDG.E.128 R4, desc[UR4][R4.64] ;  /* 0x0000000404047981 */ /* 0x000f62000c1e1d00 */
[----:B------:R-:W-:-:S04]  /*05f0*/  IMAD.WIDE R24, R24, 0x4, R8 ;  /* 0x0000000418187825 */ /* 0x000fc800078e0208 */
[----:B---3--:R-:W-:Y:S01]  /*0600*/  FADD R10, R16, -R10 ;  /* 0x8000000a100a7221 */ /* 0x008fe20000000000 */
[--C-:B------:R-:W-:Y:S01]  /*0610*/  IMAD.WIDE R30, R30, 0x4, R8.reuse ;  /* 0x000000041e1e7825 */ /* 0x100fe200078e0208 */
[----:B------:R-:W2:Y:S03]  /*0620*/  LDG.E.EL R25, desc[UR4][R24.64] ;  /* 0x0000000418197981 */ /* 0x000ea6000c2e1900 */
[----:B------:R-:W-:-:S05]  /*0630*/  IMAD.WIDE R28, R28, 0x4, R8 ;  /* 0x000000041c1c7825 */ /* 0x000fca00078e0208 */
[----:B------:R0:W3:Y:S02]  /*0640*/  LDG.E.EL R23, desc[UR4][R28.64] ;  /* 0x000000041c177981 */ /* 0x0000e4000c2e1900 */
[----:B0-----:R-:W0:Y:S01]  /*0650*/  LDC.64 R28, c[0x0][0x238] ;  /* 0x00008e00ff1c7b82 */ /* 0x001e220000000a00 */
[----:B----4-:R-:W-:Y:S01]  /*0660*/  FADD R3, R18, -R3 ;  /* 0x8000000312037221 */ /* 0x010fe20000000000 */
[----:B-----5:R-:W-:Y:S01]  /*0670*/  FADD R16, R7, -R13 ;  /* 0x8000000d07107221 */ /* 0x020fe20000000000 */
[----:B------:R-:W-:-:S04]  /*0680*/  IMAD.WIDE R12, R12, 0x4, R8 ;  /* 0x000000040c0c7825 */ /* 0x000fc800078e0208 */
[----:B------:R-:W-:Y:S01]  /*0690*/  IMAD.WIDE R8, R22, 0x4, R8 ;  /* 0x0000000416087825 */ /* 0x000fe200078e0208 */
[----:B------:R-:W-:Y:S01]  /*06a0*/  HFMA2.MMA R22, -RZ, RZ, 0.625, 0 ;  /* 0x39000000ff167435 */ /* 0x000fe200000001ff */
[----:B------:R1:W4:Y:S04]  /*06b0*/  LDG.E.EL R24, desc[UR4][R12.64] ;  /* 0x000000040c187981 */ /* 0x000328000c2e1900 */
[----:B------:R5:W3:Y:S01]  /*06c0*/  LDG.E.EL R7, desc[UR4][R8.64] ;  /* 0x0000000408077981 */ /* 0x000ae2000c2e1900 */
[----:B-1----:R-:W1:Y:S08]  /*06d0*/  LDC.64 R12, c[0x0][0x230] ;  /* 0x00008c00ff0c7b82 */ /* 0x002e700000000a00 */
[----:B-----5:R-:W5:Y:S01]  /*06e0*/  LDC.64 R8, c[0x0][0x228] ;  /* 0x00008a00ff087b82 */ /* 0x020f620000000a00 */
[----:B------:R-:W-:Y:S01]  /*06f0*/  FADD R18, R4, -R21 ;  /* 0x8000001504127221 */ /* 0x000fe20000000000 */
[-C--:B------:R-:W-:Y:S01]  /*0700*/  FFMA R15, R15, R22.reuse, 9.9999997473787516356e-06 ;  /* 0x3727c5ac0f0f7423 */ /* 0x080fe20000000016 */
[----:B------:R0:W4:Y:S01]  /*0710*/  LDG.E.EL R21, desc[UR4][R30.64] ;  /* 0x000000041e157981 */ /* 0x000122000c2e1900 */
[----:B------:R-:W-:-:S04]  /*0720*/  FFMA R27, R27, R22, 9.9999997473787516356e-06 ;  /* 0x3727c5ac1b1b7423 */ /* 0x000fc80000000016 */
[----:B------:R-:W1:Y:S01]  /*0730*/  MUFU.RSQ R15, R15 ;  /* 0x0000000f000f7308 */ /* 0x000e620000001400 */
[----:B0-----:R-:W-:-:S07]  /*0740*/  FFMA R30, R14, R22, 9.9999997473787516356e-06 ;  /* 0x3727c5ac0e1e7423 */ /* 0x001fce0000000016 */
[----:B------:R-:W0:Y:S08]  /*0750*/  MUFU.RSQ R4, R27 ;  /* 0x0000001b00047308 */ /* 0x000e300000001400 */
[----:B------:R-:W0:Y:S01]  /*0760*/  MUFU.RSQ R14, R30 ;  /* 0x0000001e000e7308 */ /* 0x000e220000001400 */
[----:B-----5:R-:W-:-:S04]  /*0770*/  IMAD.WIDE R8, R11, 0x4, R8 ;  /* 0x000000040b087825 */ /* 0x020fc800078e0208 */
[----:B-1----:R-:W-:-:S04]  /*0780*/  IMAD.WIDE R12, R11, 0x4, R12 ;  /* 0x000000040b0c7825 */ /* 0x002fc800078e020c */
[----:B------:R-:W-:Y:S01]  /*0790*/  FMUL R18, R15, R18 ;  /* 0x000000120f127220 */ /* 0x000fe20000400000 */
[----:B0-----:R-:W-:Y:S02]  /*07a0*/  FMUL R4, R4, R10 ;  /* 0x0000000a04047220 */ /* 0x001fe40000400000 */
[----:B------:R-:W5:Y:S01]  /*07b0*/  LDG.E.EL.128 R8, desc[UR4][R8.64] ;  /* 0x0000000408087981 */ /* 0x000f62000c2e1d00 */
[----:B------:R-:W-:-:S03]  /*07c0*/  FMUL R16, R14, R16 ;  /* 0x000000100e107220 */ /* 0x000fc60000400000 */
[----:B------:R-:W5:Y:S01]  /*07d0*/  LDG.E.EL.128 R12, desc[UR4][R12.64] ;  /* 0x000000040c0c7981 */ /* 0x000f62000c2e1d00 */
[----:B------:R-:W-:-:S04]  /*07e0*/  IMAD.WIDE R28, R2, 0x4, R28 ;  /* 0x00000004021c7825 */ /* 0x000fc800078e021c */
[----:B------:R-:W-:Y:S01]  /*07f0*/  FADD R6, R6, -R20 ;  /* 0x8000001406067221 */ /* 0x000fe20000000000 */
[-C--:B--2---:R-:W-:Y:S01]  /*0800*/  FFMA R27, R25, R22.reuse, 9.9999997473787516356e-06 ;  /* 0x3727c5ac191b7423 */ /* 0x084fe20000000016 */
[----:B---3--:R-:W-:-:S06]  /*0810*/  FFMA R30, R7, R22, 9.9999997473787516356e-06 ;  /* 0x3727c5ac071e7423 */ /* 0x008fcc0000000016 */
[----:B------:R-:W0:Y:S01]  /*0820*/  MUFU.RSQ R30, R30 ;  /* 0x0000001e001e7308 */ /* 0x000e220000001400 */
[C-C-:B-----5:R-:W-:Y:S01]  /*0830*/  FFMA R4, R8.reuse, R4, R12.reuse ;  /* 0x0000000408047223 */ /* 0x160fe2000000000c */
[----:B------:R-:W-:Y:S01]  /*0840*/  FFMA R8, R8, R18, R12 ;  /* 0x0000001208087223 */ /* 0x000fe2000000000c */
[----:B0-----:R-:W-:Y:S01]  /*0850*/  FMUL R18, R30, R19 ;  /* 0x000000131e127220 */ /* 0x001fe20000400000 */
[----:B------:R-:W-:-:S03]  /*0860*/  FADD R12, R17, -R26 ;  /* 0x8000001a110c7221 */ /* 0x000fc60000000000 */
[C-C-:B------:R-:W-:Y:S01]  /*0870*/  FFMA R7, R11.reuse, R18, R15.reuse ;  /* 0x000000120b077223 */ /* 0x140fe2000000000f */
[----:B------:R-:W-:Y:S02]  /*0880*/  FFMA R11, R11, R16, R15 ;  /* 0x000000100b0b7223 */ /* 0x000fe4000000000f */
[----:B------:R-:W2:Y:S01]  /*0890*/  LDG.E.128 R16, desc[UR4][R28.64] ;  /* 0x000000041c107981 */ /* 0x000ea2000c1e1d00 */
[-C--:B----4-:R-:W-:Y:S01]  /*08a0*/  FFMA R15, R21, R22.reuse, 9.9999997473787516356e-06 ;  /* 0x3727c5ac150f7423 */ /* 0x090fe20000000016 */
[-C--:B------:R-:W-:Y:S01]  /*08b0*/  FFMA R26, R23, R22.reuse, 9.9999997473787516356e-06 ;  /* 0x3727c5ac171a7423 */ /* 0x080fe20000000016 */
[----:B------:R-:W-:Y:S02]  /*08c0*/  FFMA R30, R24, R22, 9.9999997473787516356e-06 ;  /* 0x3727c5ac181e7423 */ /* 0x000fe40000000016 */
[----:B------:R-:W3:Y:S02]  /*08d0*/  LDG.E.128 R20, desc[UR4][R28.64+0x800] ;  /* 0x000800041c147981 */ /* 0x000ee4000c1e1d00 */
[----:B------:R-:W0:Y:S08]  /*08e0*/  MUFU.RSQ R24, R30 ;  /* 0x0000001e00187308 */ /* 0x000e300000001400 */
[----:B------:R-:W1:Y:S08]  /*08f0*/  MUFU.RSQ R15, R15 ;  /* 0x0000000f000f7308 */ /* 0x000e700000001400 */
[----:B------:R-:W4:Y:S01]  /*0900*/  MUFU.RSQ R31, R26 ;  /* 0x0000001a001f7308 */ /* 0x000f220000001400 */
[----:B0-----:R-:W-:-:S02]  /*0910*/  FMUL R3, R24, R3 ;  /* 0x0000000318037220 */ /* 0x001fc40000400000 */
[----:B------:R-:W0:Y:S05]  /*0920*/  LDC.64 R24, c[0x0][0x240] ;  /* 0x00009000ff187b82 */ /* 0x000e2a0000000a00 */
[----:B------:R-:W5:Y:S01]  /*0930*/  MUFU.RSQ R27, R27 ;  /* 0x0000001b001b7308 */ /* 0x000f620000001400 */
[----:B------:R-:W-:-:S04]  /*0940*/  FADD R0, R5, -R0 ;  /* 0x8000000005007221 */ /* 0x000fc80000000000 */
[----:B-1----:R-:W-:Y:S01]  /*0950*/  FMUL R0, R15, R0 ;  /* 0x000000000f007220 */ /* 0x002fe20000400000 */
[----:B----4-:R-:W-:Y:S01]  /*0960*/  FMUL R31, R31, R6 ;  /* 0x000000061f1f7220 */ /* 0x010fe20000400000 */
[C-C-:B------:R-:W-:Y:S02]  /*0970*/  FFMA R3, R10.reuse, R3, R14.reuse ;  /* 0x000000030a037223 */ /* 0x140fe4000000000e */
[----:B------:R-:W-:Y:S01]  /*0980*/  FFMA R0, R9, R0, R13 ;  /* 0x0000000009007223 */ /* 0x000fe2000000000d */
[----:B------:R-:W-:Y:S01]  /*0990*/  FFMA R31, R10, R31, R14 ;  /* 0x0000001f0a1f7223 */ /* 0x000fe2000000000e */
[----:B-----5:R-:W-:-:S04]  /*09a0*/  FMUL R12, R27, R12 ;  /* 0x0000000c1b0c7220 */ /* 0x020fc80000400000 */
[----:B------:R-:W-:Y:S01]  /*09b0*/  FFMA R12, R9, R12, R13 ;  /* 0x0000000c090c7223 */ /* 0x000fe2000000000d */
[----:B0-----:R-:W-:Y:S01]  /*09c0*/  IMAD.WIDE R24, R2, 0x4, R24 ;  /* 0x0000000402187825 */ /* 0x001fe200078e0218 */
[----:B--2---:R-:W-:-:S03]  /*09d0*/  FSETP.GEU.AND P6, PT, R8, -R16, PT ;  /* 0x800000100800720b */ /* 0x004fc60003fce000 */
[----:B------:R-:W-:Y:S01]  /*09e0*/  FADD R8, R16, R8 ;  /* 0x0000000810087221 */ /* 0x000fe20000000000 */
[----:B------:R-:W-:Y:S02]  /*09f0*/  FSETP.GEU.AND P2, PT, R11, -R19, PT ;  /* 0x800000130b00720b */ /* 0x000fe40003f4e000 */
[----:B---3--:R-:W-:Y:S01]  /*0a00*/  FSETP.GEU.AND P3, PT, R4, -R20, PT ;  /* 0x800000140400720b */ /* 0x008fe20003f6e000 */
[----:B------:R-:W-:Y:S01]  /*0a10*/  FADD R20, R20, R4 ;  /* 0x0000000414147221 */ /* 0x000fe20000000000 */
[----:B------:R-:W-:Y:S01]  /*0a20*/  SEL R4, R8, RZ, P6 ;  /* 0x000000ff08047207 */ /* 0x000fe20003000000 */
[----:B------:R-:W-:Y:S01]  /*0a30*/  FADD R11, R19, R11 ;  /* 0x0000000b130b7221 */ /* 0x000fe20000000000 */
[----:B------:R-:W-:Y:S01]  /*0a40*/  FSETP.GEU.AND P6, PT, R7, -R23, PT ;  /* 0x800000170700720b */ /* 0x000fe20003fce000 */
[----:B------:R-:W-:Y:S01]  /*0a50*/  FADD R5, R17, R0 ;  /* 0x0000000011057221 */ /* 0x000fe20000000000 */
[----:B------:R-:W-:Y:S01]  /*0a60*/  FADD R6, R18, R31 ;  /* 0x0000001f12067221 */ /* 0x000fe20000000000 */
[----:B------:R-:W-:Y:S01]  /*0a70*/  FADD R9, R21, R12 ;  /* 0x0000000c15097221 */ /* 0x000fe20000000000 */
[----:B------:R-:W-:Y:S01]  /*0a80*/  FADD R10, R22, R3 ;  /* 0x00000003160a7221 */ /* 0x000fe20000000000 */
[----:B------:R-:W-:Y:S01]  /*0a90*/  FADD R23, R23, R7 ;  /* 0x0000000717177221 */ /* 0x000fe20000000000 */
[----:B------:R-:W-:-:S02]  /*0aa0*/  FSETP.GEU.AND P0, PT, R0, -R17, PT ;  /* 0x800000110000720b */ /* 0x000fc40003f0e000 */
[----:B------:R-:W-:Y:S02]  /*0ab0*/  FSETP.GEU.AND P1, PT, R31, -R18, PT ;  /* 0x800000121f00720b */ /* 0x000fe40003f2e000 */
[----:B------:R-:W-:Y:S02]  /*0ac0*/  FSETP.GEU.AND P4, PT, R12, -R21, PT ;  /* 0x800000150c00720b */ /* 0x000fe40003f8e000 */
[----:B------:R-:W-:Y:S02]  /*0ad0*/  FSETP.GEU.AND P5, PT, R3, -R22, PT ;  /* 0x800000160300720b */ /* 0x000fe40003fae000 */
[----:B------:R-:W-:Y:S02]  /*0ae0*/  SEL R7, R11, RZ, P2 ;  /* 0x000000ff0b077207 */ /* 0x000fe40001000000 */
[----:B------:R-:W-:Y:S02]  /*0af0*/  SEL R8, R20, RZ, P3 ;  /* 0x000000ff14087207 */ /* 0x000fe40001800000 */
[----:B------:R-:W-:-:S02]  /*0b00*/  SEL R5, R5, RZ, P0 ;  /* 0x000000ff05057207 */ /* 0x000fc40000000000 */
[----:B------:R-:W-:Y:S02]  /*0b10*/  SEL R6, R6, RZ, P1 ;  /* 0x000000ff06067207 */ /* 0x000fe40000800000 */
[----:B------:R-:W-:Y:S02]  /*0b20*/  SEL R9, R9, RZ, P4 ;  /* 0x000000ff09097207 */ /* 0x000fe40002000000 */
[----:B------:R-:W-:Y:S02]  /*0b30*/  SEL R10, R10, RZ, P5 ;  /* 0x000000ff0a0a7207 */ /* 0x000fe40002800000 */
[----:B------:R-:W-:Y:S01]  /*0b40*/  SEL R11, R23, RZ, P6 ;  /* 0x000000ff170b7207 */ /* 0x000fe20003000000 */
[----:B------:R-:W-:Y:S04]  /*0b50*/  STG.E.128 desc[UR4][R24.64], R4 ;  /* 0x0000000418007986 */ /* 0x000fe8000c101d04 */
[----:B------:R-:W-:Y:S01]  /*0b60*/  STG.E.128 desc[UR4][R24.64+0x800], R8 ;  /* 0x0008000818007986 */ /* 0x000fe2000c101d04 */
[----:B------:R-:W-:Y:S05]  /*0b70*/  EXIT ;  /* 0x000000000000794d */ /* 0x000fea0003800000 */
.L_x_0:
[----:B------:R-:W-:-:S00]  /*0b80*/  BRA `(.L_x_0) ;  /* 0xfffffffc00fc7947 */ /* 0x000fc0000383ffff */
[----:B------:R-:W-:-:S00]  /*0b90*/  NOP ;  /* 0x0000000000007918 */ /* 0x000fc00000000000 */
        /* <DEDUP_REMOVED lines=14> */
.L_x_1:


//--------------------- .nv.global.init           --------------------------
	.section	.nv.global.init,"aw",@progbits
.nv.global.init:
	.type		_$_str,@object
	.size		_$_str,(.L_0 - _$_str)
_$_str:
        /*0000*/ 	.byte	0x5f, 0x5f, 0x43, 0x55, 0x44, 0x41, 0x5f, 0x46, 0x54, 0x5a, 0x00
.L_0:


//--------------------- .nv.constant0.triton_poi_fused_add_native_group_norm_relu_23 --------------------------
	.section	.nv.constant0.triton_poi_fused_add_native_group_norm_relu_23,"a",@progbits
	.sectionflags	@""
	.align	4
.nv.constant0.triton_poi_fused_add_native_group_norm_relu_23:
	.zero		588
